//
// Generated by NVIDIA NVVM Compiler
//
// Compiler Build ID: CL-36424714
// Cuda compilation tools, release 13.0, V13.0.88
// Based on NVVM 20.0.0
//

.version 9.0
.target sm_100
.address_size 64

	// .globl	_Z22kernel_init_rule_tablePi

.visible .entry _Z22kernel_init_rule_tablePi(
	.param .u64 .ptr .align 1 _Z22kernel_init_rule_tablePi_param_0
)
{
	.reg .pred 	%p<17>;
	.reg .b32 	%r<47>;
	.reg .b64 	%rd<11>;

	ld.param.u64 	%rd2, [_Z22kernel_init_rule_tablePi_param_0];
	cvta.to.global.u64 	%rd1, %rd2;
	mov.u32 	%r12, %ctaid.x;
	mov.u32 	%r13, %ntid.x;
	mov.u32 	%r14, %tid.x;
	mad.lo.s32 	%r45, %r12, %r13, %r14;
	mov.u32 	%r15, %nctaid.x;
	mul.lo.s32 	%r2, %r15, %r13;
	setp.gt.s32 	%p1, %r45, 8;
	@%p1 bra 	$L__BB0_7;
	add.s32 	%r16, %r45, %r2;
	max.s32 	%r17, %r16, 9;
	setp.lt.s32 	%p2, %r16, 9;
	selp.u32 	%r18, 1, 0, %p2;
	add.s32 	%r19, %r16, %r18;
	sub.s32 	%r20, %r17, %r19;
	div.u32 	%r21, %r20, %r2;
	add.s32 	%r3, %r21, %r18;
	and.b32  	%r22, %r3, 3;
	setp.eq.s32 	%p3, %r22, 3;
	@%p3 bra 	$L__BB0_4;
	add.s32 	%r23, %r3, 1;
	and.b32  	%r24, %r23, 3;
	neg.s32 	%r43, %r24;
$L__BB0_3:
	.pragma "nounroll";
	mul.wide.s32 	%rd3, %r45, 4;
	add.s64 	%rd4, %rd1, %rd3;
	and.b32  	%r25, %r45, -2;
	setp.eq.s32 	%p4, %r25, 2;
	selp.u32 	%r26, 1, 0, %p4;
	setp.eq.s32 	%p5, %r45, 3;
	selp.u32 	%r27, 1, 0, %p5;
	st.global.u32 	[%rd4], %r27;
	st.global.u32 	[%rd4+36], %r26;
	add.s32 	%r45, %r45, %r2;
	add.s32 	%r43, %r43, 1;
	setp.ne.s32 	%p6, %r43, 0;
	@%p6 bra 	$L__BB0_3;
$L__BB0_4:
	setp.lt.u32 	%p7, %r3, 3;
	@%p7 bra 	$L__BB0_7;
	mul.wide.s32 	%rd7, %r2, 4;
$L__BB0_6:
	and.b32  	%r28, %r45, -2;
	setp.eq.s32 	%p8, %r28, 2;
	selp.u32 	%r29, 1, 0, %p8;
	setp.eq.s32 	%p9, %r45, 3;
	selp.u32 	%r30, 1, 0, %p9;
	mul.wide.s32 	%rd5, %r45, 4;
	add.s64 	%rd6, %rd1, %rd5;
	st.global.u32 	[%rd6], %r30;
	st.global.u32 	[%rd6+36], %r29;
	add.s32 	%r31, %r45, %r2;
	and.b32  	%r32, %r31, -2;
	setp.eq.s32 	%p10, %r32, 2;
	selp.u32 	%r33, 1, 0, %p10;
	setp.eq.s32 	%p11, %r31, 3;
	selp.u32 	%r34, 1, 0, %p11;
	add.s64 	%rd8, %rd6, %rd7;
	st.global.u32 	[%rd8], %r34;
	st.global.u32 	[%rd8+36], %r33;
	add.s32 	%r35, %r31, %r2;
	and.b32  	%r36, %r35, -2;
	setp.eq.s32 	%p12, %r36, 2;
	selp.u32 	%r37, 1, 0, %p12;
	setp.eq.s32 	%p13, %r35, 3;
	selp.u32 	%r38, 1, 0, %p13;
	add.s64 	%rd9, %rd8, %rd7;
	st.global.u32 	[%rd9], %r38;
	st.global.u32 	[%rd9+36], %r37;
	add.s32 	%r39, %r35, %r2;
	and.b32  	%r40, %r39, -2;
	setp.eq.s32 	%p14, %r40, 2;
	selp.u32 	%r41, 1, 0, %p14;
	setp.eq.s32 	%p15, %r39, 3;
	selp.u32 	%r42, 1, 0, %p15;
	add.s64 	%rd10, %rd9, %rd7;
	st.global.u32 	[%rd10], %r42;
	st.global.u32 	[%rd10+36], %r41;
	add.s32 	%r45, %r39, %r2;
	setp.lt.s32 	%p16, %r45, 9;
	@%p16 bra 	$L__BB0_6;
$L__BB0_7:
	ret;

}
	// .globl	_Z3GOLPiS_S_
.visible .entry _Z3GOLPiS_S_(
	.param .u64 .ptr .align 1 _Z3GOLPiS_S__param_0,
	.param .u64 .ptr .align 1 _Z3GOLPiS_S__param_1,
	.param .u64 .ptr .align 1 _Z3GOLPiS_S__param_2
)
{
	.reg .pred 	%p<4>;
	.reg .b32 	%r<41>;
	.reg .b64 	%rd<33>;

	ld.param.u64 	%rd1, [_Z3GOLPiS_S__param_0];
	ld.param.u64 	%rd2, [_Z3GOLPiS_S__param_1];
	ld.param.u64 	%rd3, [_Z3GOLPiS_S__param_2];
	mov.u32 	%r3, %ntid.y;
	mov.u32 	%r4, %ctaid.y;
	mov.u32 	%r5, %tid.y;
	mad.lo.s32 	%r1, %r3, %r4, %r5;
	mov.u32 	%r6, %ntid.x;
	mov.u32 	%r7, %ctaid.x;
	mov.u32 	%r8, %tid.x;
	mad.lo.s32 	%r2, %r6, %r7, %r8;
	setp.gt.u32 	%p1, %r1, 16383;
	setp.gt.s32 	%p2, %r2, 16383;
	or.pred  	%p3, %p1, %p2;
	@%p3 bra 	$L__BB1_2;
	cvta.to.global.u64 	%rd4, %rd1;
	cvta.to.global.u64 	%rd5, %rd3;
	cvta.to.global.u64 	%rd6, %rd2;
	shl.b32 	%r9, %r1, 16;
	add.s32 	%r10, %r2, 16383;
	shr.s32 	%r11, %r10, 31;
	shr.u32 	%r12, %r11, 18;
	add.s32 	%r13, %r10, %r12;
	and.b32  	%r14, %r13, -16384;
	sub.s32 	%r15, %r10, %r14;
	add.s32 	%r16, %r2, 1;
	shr.s32 	%r17, %r16, 31;
	shr.u32 	%r18, %r17, 18;
	add.s32 	%r19, %r16, %r18;
	and.b32  	%r20, %r19, -16384;
	sub.s32 	%r21, %r16, %r20;
	mul.wide.u32 	%rd7, %r1, 65536;
	add.s64 	%rd8, %rd4, %rd7;
	mul.wide.s32 	%rd9, %r2, 4;
	add.s64 	%rd10, %rd8, %rd9;
	ld.global.u32 	%r22, [%rd10];
	mul.wide.s32 	%rd11, %r22, 36;
	add.s64 	%rd12, %rd5, %rd11;
	add.s32 	%r23, %r9, -65536;
	cvt.u64.u32 	%rd13, %r23;
	and.b64  	%rd14, %rd13, 1073676288;
	add.s64 	%rd15, %rd4, %rd14;
	add.s64 	%rd16, %rd15, %rd9;
	ld.global.u32 	%r24, [%rd16];
	add.s32 	%r25, %r9, 65536;
	cvt.u64.u32 	%rd17, %r25;
	and.b64  	%rd18, %rd17, 1073676288;
	add.s64 	%rd19, %rd4, %rd18;
	add.s64 	%rd20, %rd19, %rd9;
	ld.global.u32 	%r26, [%rd20];
	add.s32 	%r27, %r26, %r24;
	mul.wide.s32 	%rd21, %r15, 4;
	add.s64 	%rd22, %rd8, %rd21;
	ld.global.u32 	%r28, [%rd22];
	add.s32 	%r29, %r27, %r28;
	mul.wide.s32 	%rd23, %r21, 4;
	add.s64 	%rd24, %rd8, %rd23;
	ld.global.u32 	%r30, [%rd24];
	add.s32 	%r31, %r29, %r30;
	add.s64 	%rd25, %rd15, %rd21;
	ld.global.u32 	%r32, [%rd25];
	add.s32 	%r33, %r31, %r32;
	add.s64 	%rd26, %rd15, %rd23;
	ld.global.u32 	%r34, [%rd26];
	add.s32 	%r35, %r33, %r34;
	add.s64 	%rd27, %rd19, %rd21;
	ld.global.u32 	%r36, [%rd27];
	add.s32 	%r37, %r35, %r36;
	add.s64 	%rd28, %rd19, %rd23;
	ld.global.u32 	%r38, [%rd28];
	add.s32 	%r39, %r37, %r38;
	mul.wide.s32 	%rd29, %r39, 4;
	add.s64 	%rd30, %rd12, %rd29;
	ld.global.u32 	%r40, [%rd30];
	add.s64 	%rd31, %rd6, %rd7;
	add.s64 	%rd32, %rd31, %rd9;
	st.global.u32 	[%rd32], %r40;
$L__BB1_2:
	ret;

}


// ===== COMPILED SASS (sm_100) =====

	.target	sm_100

	.elftype	@"ET_EXEC"


//--------------------- .note.nv.tkinfo           --------------------------
	.section	.note.nv.tkinfo,"",@"SHT_NOTE"
	.sectionflags	@"SHF_NOTE_NV_TKINFO"
	.tkinfo
        /*0018*/ 	.word	0x00000002
        /*0030*/ 	.string	""
        /*0030*/ 	.string	"ptxas"
        /*0030*/ 	.string	"Cuda compilation tools, release 13.0, V13.0.88"
        /*0030*/ 	.string	"Build cuda_13.0.r13.0/compiler.36424714_0"
        /*0030*/ 	.string	"-arch sm_100 -m 64 "



//--------------------- .note.nv.cuinfo           --------------------------
	.section	.note.nv.cuinfo,"",@"SHT_NOTE"
	.sectionflags	@"SHF_NOTE_NV_CUINFO"
        /*0018*/ 	.short	0x0002
        /*001a*/ 	.short	0x0064
        /*001c*/ 	.short	0x0082
	.zero		2


//--------------------- .nv.info                  --------------------------
	.section	.nv.info,"",@"SHT_CUDA_INFO"
	.align	4


	//----- nvinfo : EIATTR_REGCOUNT
	.align		4
        /*0000*/ 	.byte	0x04, 0x2f
        /*0002*/ 	.short	(.L_1 - .L_0)
	.align		4
.L_0:
        /*0004*/ 	.word	index@(_Z22kernel_init_rule_tablePi)
        /*0008*/ 	.word	0x0000001c


	//----- nvinfo : EIATTR_FRAME_SIZE
	.align		4
.L_1:
        /*000c*/ 	.byte	0x04, 0x11
        /*000e*/ 	.short	(.L_3 - .L_2)
	.align		4
.L_2:
        /*0010*/ 	.word	index@(_Z22kernel_init_rule_tablePi)
        /*0014*/ 	.word	0x00000000


	//----- nvinfo : EIATTR_REGCOUNT
	.align		4
.L_3:
        /*0018*/ 	.byte	0x04, 0x2f
        /*001a*/ 	.short	(.L_5 - .L_4)
	.align		4
.L_4:
        /*001c*/ 	.word	index@(_Z3GOLPiS_S_)
        /*0020*/ 	.word	0x0000001c


	//----- nvinfo : EIATTR_FRAME_SIZE
	.align		4
.L_5:
        /*0024*/ 	.byte	0x04, 0x11
        /*0026*/ 	.short	(.L_7 - .L_6)
	.align		4
.L_6:
        /*0028*/ 	.word	index@(_Z3GOLPiS_S_)
        /*002c*/ 	.word	0x00000000


	//----- nvinfo : EIATTR_MIN_STACK_SIZE
	.align		4
.L_7:
        /*0030*/ 	.byte	0x04, 0x12
        /*0032*/ 	.short	(.L_9 - .L_8)
	.align		4
.L_8:
        /*0034*/ 	.word	index@(_Z3GOLPiS_S_)
        /*0038*/ 	.word	0x00000000


	//----- nvinfo : EIATTR_MIN_STACK_SIZE
	.align		4
.L_9:
        /*003c*/ 	.byte	0x04, 0x12
        /*003e*/ 	.short	(.L_11 - .L_10)
	.align		4
.L_10:
        /*0040*/ 	.word	index@(_Z22kernel_init_rule_tablePi)
        /*0044*/ 	.word	0x00000000
.L_11:


//--------------------- .nv.compat                --------------------------
	.section	.nv.compat,"",@"SHT_CUDA_COMPAT_INFO"
	.align	4
        /*0000*/ 	.byte	0x02, 0x09, 0x00, 0x00, 0x02, 0x02, 0x01, 0x00, 0x02, 0x05, 0x05, 0x00, 0x03, 0x07, 0x01, 0x01
        /*0010*/ 	.byte	0x02, 0x03, 0x00, 0x00, 0x02, 0x06, 0x01, 0x00, 0x04, 0x0b, 0x08, 0x00, 0x09, 0x00, 0x00, 0x00
        /*0020*/ 	.byte	0x00, 0x00, 0x00, 0x00


//--------------------- .nv.info._Z3GOLPiS_S_     --------------------------
	.section	.nv.info._Z3GOLPiS_S_,"",@"SHT_CUDA_INFO"
	.sectionflags	@""
	.align	4


	//----- nvinfo : EIATTR_CUDA_API_VERSION
	.align		4
        /*0000*/ 	.byte	0x04, 0x37
        /*0002*/ 	.short	(.L_13 - .L_12)
.L_12:
        /*0004*/ 	.word	0x00000082


	//----- nvinfo : EIATTR_KPARAM_INFO
	.align		4
.L_13:
        /*0008*/ 	.byte	0x04, 0x17
        /*000a*/ 	.short	(.L_15 - .L_14)
.L_14:
        /*000c*/ 	.word	0x00000000
        /*0010*/ 	.short	0x0002
        /*0012*/ 	.short	0x0010
        /*0014*/ 	.byte	0x00, 0xf5, 0x21, 0x00


	//----- nvinfo : EIATTR_KPARAM_INFO
	.align		4
.L_15:
        /*0018*/ 	.byte	0x04, 0x17
        /*001a*/ 	.short	(.L_17 - .L_16)
.L_16:
        /*001c*/ 	.word	0x00000000
        /*0020*/ 	.short	0x0001
        /*0022*/ 	.short	0x0008
        /*0024*/ 	.byte	0x00, 0xf5, 0x21, 0x00


	//----- nvinfo : EIATTR_KPARAM_INFO
	.align		4
.L_17:
        /*0028*/ 	.byte	0x04, 0x17
        /*002a*/ 	.short	(.L_19 - .L_18)
.L_18:
        /*002c*/ 	.word	0x00000000
        /*0030*/ 	.short	0x0000
        /*0032*/ 	.short	0x0000
        /*0034*/ 	.byte	0x00, 0xf5, 0x21, 0x00


	//----- nvinfo : EIATTR_SPARSE_MMA_MASK
	.align		4
.L_19:
        /*0038*/ 	.byte	0x03, 0x50
        /*003a*/ 	.short	0x0000


	//----- nvinfo : EIATTR_MAXREG_COUNT
	.align		4
        /*003c*/ 	.byte	0x03, 0x1b
        /*003e*/ 	.short	0x00ff


	//----- nvinfo : EIATTR_MERCURY_ISA_VERSION
	.align		4
        /*0040*/ 	.byte	0x03, 0x5f
        /*0042*/ 	.short	0x0101


	//----- nvinfo : EIATTR_VRC_CTA_INIT_COUNT
	.align		4
        /*0044*/ 	.byte	0x02, 0x4a
	.zero		1
	.zero		1


	//----- nvinfo : EIATTR_EXIT_INSTR_OFFSETS
	.align		4
        /*0048*/ 	.byte	0x04, 0x1c
        /*004a*/ 	.short	(.L_21 - .L_20)


	//   ....[0]....
.L_20:
        /*004c*/ 	.word	0x000000b0


	//   ....[1]....
        /*0050*/ 	.word	0x00000410


	//----- nvinfo : EIATTR_CBANK_PARAM_SIZE
	.align		4
.L_21:
        /*0054*/ 	.byte	0x03, 0x19
        /*0056*/ 	.short	0x0018


	//----- nvinfo : EIATTR_PARAM_CBANK
	.align		4
        /*0058*/ 	.byte	0x04, 0x0a
        /*005a*/ 	.short	(.L_23 - .L_22)
	.align		4
.L_22:
        /*005c*/ 	.word	index@(.nv.constant0._Z3GOLPiS_S_)
        /*0060*/ 	.short	0x0380
        /*0062*/ 	.short	0x0018


	//----- nvinfo : EIATTR_SW_WAR
	.align		4
.L_23:
        /*0064*/ 	.byte	0x04, 0x36
        /*0066*/ 	.short	(.L_25 - .L_24)
.L_24:
        /*0068*/ 	.word	0x00000008
.L_25:


//--------------------- .nv.info._Z22kernel_init_rule_tablePi --------------------------
	.section	.nv.info._Z22kernel_init_rule_tablePi,"",@"SHT_CUDA_INFO"
	.sectionflags	@""
	.align	4


	//----- nvinfo : EIATTR_CUDA_API_VERSION
	.align		4
        /*0000*/ 	.byte	0x04, 0x37
        /*0002*/ 	.short	(.L_27 - .L_26)
.L_26:
        /*0004*/ 	.word	0x00000082


	//----- nvinfo : EIATTR_KPARAM_INFO
	.align		4
.L_27:
        /*0008*/ 	.byte	0x04, 0x17
        /*000a*/ 	.short	(.L_29 - .L_28)
.L_28:
        /*000c*/ 	.word	0x00000000
        /*0010*/ 	.short	0x0000
        /*0012*/ 	.short	0x0000
        /*0014*/ 	.byte	0x00, 0xf5, 0x21, 0x00


	//----- nvinfo : EIATTR_SPARSE_MMA_MASK
	.align		4
.L_29:
        /*0018*/ 	.byte	0x03, 0x50
        /*001a*/ 	.short	0x0000


	//----- nvinfo : EIATTR_MAXREG_COUNT
	.align		4
        /*001c*/ 	.byte	0x03, 0x1b
        /*001e*/ 	.short	0x00ff


	//----- nvinfo : EIATTR_MERCURY_ISA_VERSION
	.align		4
        /*0020*/ 	.byte	0x03, 0x5f
        /*0022*/ 	.short	0x0101


	//----- nvinfo : EIATTR_VRC_CTA_INIT_COUNT
	.align		4
        /*0024*/ 	.byte	0x02, 0x4a
	.zero		1
	.zero		1


	//----- nvinfo : EIATTR_EXIT_INSTR_OFFSETS
	.align		4
        /*0028*/ 	.byte	0x04, 0x1c
        /*002a*/ 	.short	(.L_31 - .L_30)


	//   ....[0]....
.L_30:
        /*002c*/ 	.word	0x00000080


	//   ....[1]....
        /*0030*/ 	.word	0x00000390


	//   ....[2]....
        /*0034*/ 	.word	0x00000600


	//----- nvinfo : EIATTR_CRS_STACK_SIZE
	.align		4
.L_31:
        /*0038*/ 	.byte	0x04, 0x1e
        /*003a*/ 	.short	(.L_33 - .L_32)
.L_32:
        /*003c*/ 	.word	0x00000000


	//----- nvinfo : EIATTR_CBANK_PARAM_SIZE
	.align		4
.L_33:
        /*0040*/ 	.byte	0x03, 0x19
        /*0042*/ 	.short	0x0008


	//----- nvinfo : EIATTR_PARAM_CBANK
	.align		4
        /*0044*/ 	.byte	0x04, 0x0a
        /*0046*/ 	.short	(.L_35 - .L_34)
	.align		4
.L_34:
        /*0048*/ 	.word	index@(.nv.constant0._Z22kernel_init_rule_tablePi)
        /*004c*/ 	.short	0x0380
        /*004e*/ 	.short	0x0008


	//----- nvinfo : EIATTR_SW_WAR
	.align		4
.L_35:
        /*0050*/ 	.byte	0x04, 0x36
        /*0052*/ 	.short	(.L_37 - .L_36)
.L_36:
        /*0054*/ 	.word	0x00000008
.L_37:


//--------------------- .nv.callgraph             --------------------------
	.section	.nv.callgraph,"",@"SHT_CUDA_CALLGRAPH"
	.align	4
	.sectionentsize	8
	.align		4
        /*0000*/ 	.word	0x00000000
	.align		4
        /*0004*/ 	.word	0xffffffff
	.align		4
        /*0008*/ 	.word	0x00000000
	.align		4
        /*000c*/ 	.word	0xfffffffe
	.align		4
        /*0010*/ 	.word	0x00000000
	.align		4
        /*0014*/ 	.word	0xfffffffd
	.align		4
        /*0018*/ 	.word	0x00000000
	.align		4
        /*001c*/ 	.word	0xfffffffc


//--------------------- .text._Z3GOLPiS_S_        --------------------------
	.section	.text._Z3GOLPiS_S_,"ax",@progbits
	.align	128
        .global         _Z3GOLPiS_S_
        .type           _Z3GOLPiS_S_,@function
        .size           _Z3GOLPiS_S_,(.L_x_6 - _Z3GOLPiS_S_)
        .other          _Z3GOLPiS_S_,@"STO_CUDA_ENTRY STV_DEFAULT"
_Z3GOLPiS_S_:
.text._Z3GOLPiS_S_:
[----:B------:R-:W-:Y:S01]  /*0000*/  LDC R1, c[0x0][0x37c] ;  /* 0x0000df00ff017b82 */ /* 0x000fe20000000800 */
[----:B------:R-:W0:Y:S01]  /*0010*/  S2R R7, SR_CTAID.X ;  /* 0x0000000000077919 */ /* 0x000e220000002500 */
[----:B------:R-:W1:Y:S01]  /*0020*/  LDCU UR4, c[0x0][0x364] ;  /* 0x00006c80ff0477ac */ /* 0x000e620008000800 */
[----:B------:R-:W0:Y:S01]  /*0030*/  S2R R2, SR_TID.X ;  /* 0x0000000000027919 */ /* 0x000e220000002100 */
[----:B------:R-:W0:Y:S01]  /*0040*/  LDCU UR5, c[0x0][0x360] ;  /* 0x00006c00ff0577ac */ /* 0x000e220008000800 */
[----:B------:R-:W1:Y:S01]  /*0050*/  S2R R0, SR_CTAID.Y ;  /* 0x0000000000007919 */ /* 0x000e620000002600 */
[----:B------:R-:W1:Y:S01]  /*0060*/  S2R R3, SR_TID.Y ;  /* 0x0000000000037919 */ /* 0x000e620000002200 */
[----:B0-----:R-:W-:-:S05]  /*0070*/  IMAD R7, R7, UR5, R2 ;  /* 0x0000000507077c24 */ /* 0x001fca000f8e0202 */
[----:B------:R-:W-:Y:S01]  /*0080*/  ISETP.GT.AND P0, PT, R7, 0x3fff, PT ;  /* 0x00003fff0700780c */ /* 0x000fe20003f04270 */
[----:B-1----:R-:W-:-:S05]  /*0090*/  IMAD R0, R0, UR4, R3 ;  /* 0x0000000400007c24 */ /* 0x002fca000f8e0203 */
[----:B------:R-:W-:-:S13]  /*00a0*/  ISETP.GT.U32.OR P0, PT, R0, 0x3fff, P0 ;  /* 0x00003fff0000780c */ /* 0x000fda0000704470 */
[----:B------:R-:W-:Y:S05]  /*00b0*/  @P0 EXIT ;  /* 0x000000000000094d */ /* 0x000fea0003800000 */
[----:B------:R-:W0:Y:S01]  /*00c0*/  LDC.64 R4, c[0x0][0x380] ;  /* 0x0000e000ff047b82 */ /* 0x000e220000000a00 */
[----:B------:R-:W1:Y:S01]  /*00d0*/  LDCU.64 UR6, c[0x0][0x380] ;  /* 0x00007000ff0677ac */ /* 0x000e620008000a00 */
[----:B------:R-:W-:Y:S01]  /*00e0*/  SHF.L.U32 R2, R0, 0x10, RZ ;  /* 0x0000001000027819 */ /* 0x000fe200000006ff */
[C---:B------:R-:W-:Y:S01]  /*00f0*/  VIADD R13, R7.reuse, 0x3fff ;  /* 0x00003fff070d7836 */ /* 0x040fe20000000000 */
[----:B------:R-:W-:Y:S01]  /*0100*/  IADD3 R10, PT, PT, R7, 0x1, RZ ;  /* 0x00000001070a7810 */ /* 0x000fe20007ffe0ff */
[----:B------:R-:W2:Y:S01]  /*0110*/  LDCU.64 UR4, c[0x0][0x358] ;  /* 0x00006b00ff0477ac */ /* 0x000ea20008000a00 */
[C---:B------:R-:W-:Y:S01]  /*0120*/  IADD3 R3, PT, PT, R2.reuse, -0x10000, RZ ;  /* 0xffff000002037810 */ /* 0x040fe20007ffe0ff */
[----:B------:R-:W-:Y:S01]  /*0130*/  VIADD R6, R2, 0x10000 ;  /* 0x0001000002067836 */ /* 0x000fe20000000000 */
[----:B------:R-:W-:Y:S02]  /*0140*/  SHF.R.S32.HI R2, RZ, 0x1f, R13 ;  /* 0x0000001fff027819 */ /* 0x000fe4000001140d */
[----:B------:R-:W-:-:S02]  /*0150*/  LOP3.LUT R8, R3, 0x3fff0000, RZ, 0xc0, !PT ;  /* 0x3fff000003087812 */ /* 0x000fc400078ec0ff */
[----:B------:R-:W-:Y:S02]  /*0160*/  LOP3.LUT R6, R6, 0x3fff0000, RZ, 0xc0, !PT ;  /* 0x3fff000006067812 */ /* 0x000fe400078ec0ff */
[----:B------:R-:W-:Y:S02]  /*0170*/  SHF.R.S32.HI R9, RZ, 0x1f, R10 ;  /* 0x0000001fff097819 */ /* 0x000fe4000001140a */
[----:B------:R-:W-:Y:S02]  /*0180*/  LEA.HI R3, R2, R13, RZ, 0xe ;  /* 0x0000000d02037211 */ /* 0x000fe400078f70ff */
[----:B------:R-:W-:Y:S02]  /*0190*/  LEA.HI R11, R9, R10, RZ, 0xe ;  /* 0x0000000a090b7211 */ /* 0x000fe400078f70ff */
[----:B-1----:R-:W-:Y:S02]  /*01a0*/  IADD3 R2, P1, PT, R6, UR6, RZ ;  /* 0x0000000606027c10 */ /* 0x002fe4000ff3e0ff */
[----:B------:R-:W-:-:S02]  /*01b0*/  IADD3 R8, P0, PT, R8, UR6, RZ ;  /* 0x0000000608087c10 */ /* 0x000fc4000ff1e0ff */
[----:B------:R-:W-:Y:S01]  /*01c0*/  LOP3.LUT R6, R3, 0xffffc000, RZ, 0xc0, !PT ;  /* 0xffffc00003067812 */ /* 0x000fe200078ec0ff */
[----:B0-----:R-:W-:Y:S01]  /*01d0*/  IMAD.WIDE.U32 R4, R0, 0x10000, R4 ;  /* 0x0001000000047825 */ /* 0x001fe200078e0004 */
[----:B------:R-:W-:Y:S02]  /*01e0*/  LOP3.LUT R11, R11, 0xffffc000, RZ, 0xc0, !PT ;  /* 0xffffc0000b0b7812 */ /* 0x000fe400078ec0ff */
[----:B------:R-:W-:Y:S01]  /*01f0*/  IADD3.X R3, PT, PT, RZ, UR7, RZ, P1, !PT ;  /* 0x00000007ff037c10 */ /* 0x000fe20008ffe4ff */
[----:B------:R-:W-:Y:S01]  /*0200*/  IMAD.X R9, RZ, RZ, UR7, P0 ;  /* 0x00000007ff097e24 */ /* 0x000fe200080e06ff */
[----:B------:R-:W-:Y:S01]  /*0210*/  IADD3 R19, PT, PT, R10, -R11, RZ ;  /* 0x8000000b0a137210 */ /* 0x000fe20007ffe0ff */
[----:B------:R-:W-:Y:S02]  /*0220*/  IMAD.IADD R13, R13, 0x1, -R6 ;  /* 0x000000010d0d7824 */ /* 0x000fe400078e0a06 */
[----:B------:R-:W-:-:S04]  /*0230*/  IMAD.WIDE R20, R7, 0x4, R8 ;  /* 0x0000000407147825 */ /* 0x000fc800078e0208 */
[----:B------:R-:W-:Y:S01]  /*0240*/  IMAD.WIDE R22, R7, 0x4, R2 ;  /* 0x0000000407167825 */ /* 0x000fe200078e0202 */
[----:B--2---:R-:W2:Y:S03]  /*0250*/  LDG.E R6, desc[UR4][R20.64] ;  /* 0x0000000414067981 */ /* 0x004ea6000c1e1900 */
[C---:B------:R-:W-:Y:S01]  /*0260*/  IMAD.WIDE R24, R13.reuse, 0x4, R4 ;  /* 0x000000040d187825 */ /* 0x040fe200078e0204 */
[----:B------:R-:W2:Y:S03]  /*0270*/  LDG.E R17, desc[UR4][R22.64] ;  /* 0x0000000416117981 */ /* 0x000ea6000c1e1900 */
[----:B------:R-:W-:Y:S01]  /*0280*/  IMAD.WIDE R14, R13, 0x4, R8 ;  /* 0x000000040d0e7825 */ /* 0x000fe200078e0208 */
[----:B------:R-:W2:Y:S03]  /*0290*/  LDG.E R16, desc[UR4][R24.64] ;  /* 0x0000000418107981 */ /* 0x000ea6000c1e1900 */
[----:B------:R-:W-:-:S02]  /*02a0*/  IMAD.WIDE R10, R19, 0x4, R4 ;  /* 0x00000004130a7825 */ /* 0x000fc400078e0204 */
[----:B------:R-:W3:Y:S02]  /*02b0*/  LDG.E R14, desc[UR4][R14.64] ;  /* 0x000000040e0e7981 */ /* 0x000ee4000c1e1900 */
[----:B------:R-:W-:Y:S02]  /*02c0*/  IMAD.WIDE R8, R19, 0x4, R8 ;  /* 0x0000000413087825 */ /* 0x000fe400078e0208 */
[----:B------:R-:W3:Y:S02]  /*02d0*/  LDG.E R10, desc[UR4][R10.64] ;  /* 0x000000040a0a7981 */ /* 0x000ee4000c1e1900 */
[--C-:B------:R-:W-:Y:S02]  /*02e0*/  IMAD.WIDE R12, R13, 0x4, R2.reuse ;  /* 0x000000040d0c7825 */ /* 0x100fe400078e0202 */
[----:B------:R-:W4:Y:S02]  /*02f0*/  LDG.E R9, desc[UR4][R8.64] ;  /* 0x0000000408097981 */ /* 0x000f24000c1e1900 */
[----:B------:R-:W-:-:S02]  /*0300*/  IMAD.WIDE R2, R19, 0x4, R2 ;  /* 0x0000000413027825 */ /* 0x000fc400078e0202 */
[----:B------:R-:W4:Y:S02]  /*0310*/  LDG.E R12, desc[UR4][R12.64] ;  /* 0x000000040c0c7981 */ /* 0x000f24000c1e1900 */
[----:B------:R-:W-:Y:S02]  /*0320*/  IMAD.WIDE R18, R7, 0x4, R4 ;  /* 0x0000000407127825 */ /* 0x000fe400078e0204 */
[----:B------:R-:W5:Y:S01]  /*0330*/  LDG.E R3, desc[UR4][R2.64] ;  /* 0x0000000402037981 */ /* 0x000f62000c1e1900 */
[----:B------:R-:W0:Y:S03]  /*0340*/  LDC.64 R4, c[0x0][0x390] ;  /* 0x0000e400ff047b82 */ /* 0x000e260000000a00 */
[----:B------:R-:W0:Y:S01]  /*0350*/  LDG.E R19, desc[UR4][R18.64] ;  /* 0x0000000412137981 */ /* 0x000e22000c1e1900 */
[----:B--2---:R-:W-:-:S04]  /*0360*/  IADD3 R17, PT, PT, R16, R17, R6 ;  /* 0x0000001110117210 */ /* 0x004fc80007ffe006 */
[----:B---3--:R-:W-:-:S04]  /*0370*/  IADD3 R14, PT, PT, R14, R17, R10 ;  /* 0x000000110e0e7210 */ /* 0x008fc80007ffe00a */
[----:B----4-:R-:W-:Y:S02]  /*0380*/  IADD3 R14, PT, PT, R12, R14, R9 ;  /* 0x0000000e0c0e7210 */ /* 0x010fe40007ffe009 */
[----:B------:R-:W1:Y:S02]  /*0390*/  LDC.64 R8, c[0x0][0x388] ;  /* 0x0000e200ff087b82 */ /* 0x000e640000000a00 */
[----:B-----5:R-:W-:Y:S01]  /*03a0*/  IADD3 R11, PT, PT, R14, R3, RZ ;  /* 0x000000030e0b7210 */ /* 0x020fe20007ffe0ff */
[----:B0-----:R-:W-:-:S04]  /*03b0*/  IMAD.WIDE R4, R19, 0x24, R4 ;  /* 0x0000002413047825 */ /* 0x001fc800078e0204 */
[----:B------:R-:W-:-:S06]  /*03c0*/  IMAD.WIDE R4, R11, 0x4, R4 ;  /* 0x000000040b047825 */ /* 0x000fcc00078e0204 */
[----:B------:R-:W2:Y:S01]  /*03d0*/  LDG.E R5, desc[UR4][R4.64] ;  /* 0x0000000404057981 */ /* 0x000ea2000c1e1900 */
[----:B-1----:R-:W-:-:S04]  /*03e0*/  IMAD.WIDE.U32 R8, R0, 0x10000, R8 ;  /* 0x0001000000087825 */ /* 0x002fc800078e0008 */
[----:B------:R-:W-:-:S05]  /*03f0*/  IMAD.WIDE R8, R7, 0x4, R8 ;  /* 0x0000000407087825 */ /* 0x000fca00078e0208 */
[----:B--2---:R-:W-:Y:S01]  /*0400*/  STG.E desc[UR4][R8.64], R5 ;  /* 0x0000000508007986 */ /* 0x004fe2000c101904 */
[----:B------:R-:W-:Y:S05]  /*0410*/  EXIT ;  /* 0x000000000000794d */ /* 0x000fea0003800000 */
.L_x_0:
[----:B------:R-:W-:-:S00]  /*0420*/  BRA `(.L_x_0) ;  /* 0xfffffffc00fc7947 */ /* 0x000fc0000383ffff */
[----:B------:R-:W-:-:S00]  /*0430*/  NOP ;  /* 0x0000000000007918 */ /* 0x000fc00000000000 */
        /* <DEDUP_REMOVED lines=12> */
.L_x_6:


//--------------------- .text._Z22kernel_init_rule_tablePi --------------------------
	.section	.text._Z22kernel_init_rule_tablePi,"ax",@progbits
	.align	128
        .global         _Z22kernel_init_rule_tablePi
        .type           _Z22kernel_init_rule_tablePi,@function
        .size           _Z22kernel_init_rule_tablePi,(.L_x_7 - _Z22kernel_init_rule_tablePi)
        .other          _Z22kernel_init_rule_tablePi,@"STO_CUDA_ENTRY STV_DEFAULT"
_Z22kernel_init_rule_tablePi:
.text._Z22kernel_init_rule_tablePi:
[----:B------:R-:W-:Y:S01]  /*0000*/  LDC R1, c[0x0][0x37c] ;  /* 0x0000df00ff017b82 */ /* 0x000fe20000000800 */
[----:B------:R-:W0:Y:S07]  /*0010*/  S2R R7, SR_TID.X ;  /* 0x0000000000077919 */ /* 0x000e2e0000002100 */
[----:B------:R-:W0:Y:S08]  /*0020*/  S2UR UR4, SR_CTAID.X ;  /* 0x00000000000479c3 */ /* 0x000e300000002500 */
[----:B------:R-:W0:Y:S01]  /*0030*/  LDC R0, c[0x0][0x360] ;  /* 0x0000d800ff007b82 */ /* 0x000e220000000800 */
[----:B------:R-:W1:Y:S01]  /*0040*/  LDCU UR5, c[0x0][0x370] ;  /* 0x00006e00ff0577ac */ /* 0x000e620008000800 */
[----:B0-----:R-:W-:-:S02]  /*0050*/  IMAD R7, R0, UR4, R7 ;  /* 0x0000000400077c24 */ /* 0x001fc4000f8e0207 */
[----:B-1----:R-:W-:-:S03]  /*0060*/  IMAD R0, R0, UR5, RZ ;  /* 0x0000000500007c24 */ /* 0x002fc6000f8e02ff */
[----:B------:R-:W-:-:S13]  /*0070*/  ISETP.GT.AND P0, PT, R7, 0x8, PT ;  /* 0x000000080700780c */ /* 0x000fda0003f04270 */
[----:B------:R-:W-:Y:S05]  /*0080*/  @P0 EXIT ;  /* 0x000000000000094d */ /* 0x000fea0003800000 */
[----:B------:R-:W0:Y:S01]  /*0090*/  I2F.U32.RP R8, R0 ;  /* 0x0000000000087306 */ /* 0x000e220000209000 */
[C---:B------:R-:W-:Y:S01]  /*00a0*/  IMAD.IADD R4, R0.reuse, 0x1, R7 ;  /* 0x0000000100047824 */ /* 0x040fe200078e0207 */
[----:B------:R-:W-:Y:S01]  /*00b0*/  ISETP.NE.U32.AND P2, PT, R0, RZ, PT ;  /* 0x000000ff0000720c */ /* 0x000fe20003f45070 */
[----:B------:R-:W-:Y:S01]  /*00c0*/  IMAD.MOV R9, RZ, RZ, -R0 ;  /* 0x000000ffff097224 */ /* 0x000fe200078e0a00 */
[----:B------:R-:W1:Y:S01]  /*00d0*/  LDCU.64 UR4, c[0x0][0x358] ;  /* 0x00006b00ff0477ac */ /* 0x000e620008000a00 */
[----:B------:R-:W-:Y:S01]  /*00e0*/  BSSY.RECONVERGENT B0, `(.L_x_1) ;  /* 0x000002a000007945 */ /* 0x000fe20003800200 */
[C---:B------:R-:W-:Y:S02]  /*00f0*/  ISETP.GE.AND P0, PT, R4.reuse, 0x9, PT ;  /* 0x000000090400780c */ /* 0x040fe40003f06270 */
[----:B------:R-:W-:Y:S02]  /*0100*/  VIMNMX R5, PT, PT, R4, 0x9, !PT ;  /* 0x0000000904057848 */ /* 0x000fe40007fe0100 */
[----:B------:R-:W-:-:S04]  /*0110*/  SEL R6, RZ, 0x1, P0 ;  /* 0x00000001ff067807 */ /* 0x000fc80000000000 */
[----:B------:R-:W-:Y:S01]  /*0120*/  IADD3 R5, PT, PT, R5, -R4, -R6 ;  /* 0x8000000405057210 */ /* 0x000fe20007ffe806 */
[----:B0-----:R-:W0:Y:S02]  /*0130*/  MUFU.RCP R8, R8 ;  /* 0x0000000800087308 */ /* 0x001e240000001000 */
[----:B0-----:R-:W-:-:S06]  /*0140*/  VIADD R2, R8, 0xffffffe ;  /* 0x0ffffffe08027836 */ /* 0x001fcc0000000000 */
[----:B------:R0:W2:Y:S02]  /*0150*/  F2I.FTZ.U32.TRUNC.NTZ R3, R2 ;  /* 0x0000000200037305 */ /* 0x0000a4000021f000 */
[----:B0-----:R-:W-:Y:S02]  /*0160*/  IMAD.MOV.U32 R2, RZ, RZ, RZ ;  /* 0x000000ffff027224 */ /* 0x001fe400078e00ff */
[----:B--2---:R-:W-:-:S04]  /*0170*/  IMAD R9, R9, R3, RZ ;  /* 0x0000000309097224 */ /* 0x004fc800078e02ff */
[----:B------:R-:W-:-:S06]  /*0180*/  IMAD.HI.U32 R8, R3, R9, R2 ;  /* 0x0000000903087227 */ /* 0x000fcc00078e0002 */
[----:B------:R-:W-:-:S04]  /*0190*/  IMAD.HI.U32 R9, R8, R5, RZ ;  /* 0x0000000508097227 */ /* 0x000fc800078e00ff */
[----:B------:R-:W-:-:S04]  /*01a0*/  IMAD.MOV R2, RZ, RZ, -R9 ;  /* 0x000000ffff027224 */ /* 0x000fc800078e0a09 */
[----:B------:R-:W-:Y:S02]  /*01b0*/  IMAD R5, R0, R2, R5 ;  /* 0x0000000200057224 */ /* 0x000fe400078e0205 */
[----:B------:R-:W0:Y:S03]  /*01c0*/  LDC.64 R2, c[0x0][0x380] ;  /* 0x0000e000ff027b82 */ /* 0x000e260000000a00 */
[----:B------:R-:W-:-:S13]  /*01d0*/  ISETP.GE.U32.AND P0, PT, R5, R0, PT ;  /* 0x000000000500720c */ /* 0x000fda0003f06070 */
[----:B------:R-:W-:Y:S02]  /*01e0*/  @P0 IMAD.IADD R5, R5, 0x1, -R0 ;  /* 0x0000000105050824 */ /* 0x000fe400078e0a00 */
[----:B------:R-:W-:-:S03]  /*01f0*/  @P0 VIADD R9, R9, 0x1 ;  /* 0x0000000109090836 */ /* 0x000fc60000000000 */
[----:B------:R-:W-:-:S13]  /*0200*/  ISETP.GE.U32.AND P1, PT, R5, R0, PT ;  /* 0x000000000500720c */ /* 0x000fda0003f26070 */
[----:B------:R-:W-:Y:S01]  /*0210*/  @P1 VIADD R9, R9, 0x1 ;  /* 0x0000000109091836 */ /* 0x000fe20000000000 */
[----:B------:R-:W-:-:S05]  /*0220*/  @!P2 LOP3.LUT R9, RZ, R0, RZ, 0x33, !PT ;  /* 0x00000000ff09a212 */ /* 0x000fca00078e33ff */
[----:B------:R-:W-:-:S05]  /*0230*/  IMAD.IADD R4, R6, 0x1, R9 ;  /* 0x0000000106047824 */ /* 0x000fca00078e0209 */
[C---:B------:R-:W-:Y:S02]  /*0240*/  LOP3.LUT R5, R4.reuse, 0x3, RZ, 0xc0, !PT ;  /* 0x0000000304057812 */ /* 0x040fe400078ec0ff */
[----:B------:R-:W-:Y:S02]  /*0250*/  ISETP.GE.U32.AND P0, PT, R4, 0x3, PT ;  /* 0x000000030400780c */ /* 0x000fe40003f06070 */
[----:B------:R-:W-:-:S13]  /*0260*/  ISETP.NE.AND P1, PT, R5, 0x3, PT ;  /* 0x000000030500780c */ /* 0x000fda0003f25270 */
[----:B01----:R-:W-:Y:S05]  /*0270*/  @!P1 BRA `(.L_x_2) ;  /* 0x0000000000409947 */ /* 0x003fea0003800000 */
[----:B------:R-:W0:Y:S01]  /*0280*/  LDC.64 R8, c[0x0][0x380] ;  /* 0x0000e000ff087b82 */ /* 0x000e220000000a00 */
[----:B------:R-:W-:-:S05]  /*0290*/  VIADD R4, R4, 0x1 ;  /* 0x0000000104047836 */ /* 0x000fca0000000000 */
[----:B------:R-:W-:-:S05]  /*02a0*/  LOP3.LUT R4, R4, 0x3, RZ, 0xc0, !PT ;  /* 0x0000000304047812 */ /* 0x000fca00078ec0ff */
[----:B------:R-:W-:-:S07]  /*02b0*/  IMAD.MOV R6, RZ, RZ, -R4 ;  /* 0x000000ffff067224 */ /* 0x000fce00078e0a04 */
.L_x_3:
[C---:B-1----:R-:W-:Y:S01]  /*02c0*/  LOP3.LUT R4, R7.reuse, 0xfffffffe, RZ, 0xc0, !PT ;  /* 0xfffffffe07047812 */ /* 0x042fe200078ec0ff */
[----:B------:R-:W-:Y:S01]  /*02d0*/  VIADD R6, R6, 0x1 ;  /* 0x0000000106067836 */ /* 0x000fe20000000000 */
[C---:B------:R-:W-:Y:S02]  /*02e0*/  ISETP.NE.AND P2, PT, R7.reuse, 0x3, PT ;  /* 0x000000030700780c */ /* 0x040fe40003f45270 */
[----:B------:R-:W-:Y:S01]  /*02f0*/  ISETP.NE.AND P1, PT, R4, 0x2, PT ;  /* 0x000000020400780c */ /* 0x000fe20003f25270 */
[----:B0-----:R-:W-:Y:S01]  /*0300*/  IMAD.WIDE R4, R7, 0x4, R8 ;  /* 0x0000000407047825 */ /* 0x001fe200078e0208 */
[----:B------:R-:W-:Y:S02]  /*0310*/  SEL R13, RZ, 0x1, P2 ;  /* 0x00000001ff0d7807 */ /* 0x000fe40001000000 */
[----:B------:R-:W-:Y:S01]  /*0320*/  SEL R11, RZ, 0x1, P1 ;  /* 0x00000001ff0b7807 */ /* 0x000fe20000800000 */
[----:B------:R-:W-:Y:S01]  /*0330*/  IMAD.IADD R7, R0, 0x1, R7 ;  /* 0x0000000100077824 */ /* 0x000fe200078e0207 */
[----:B------:R-:W-:Y:S01]  /*0340*/  ISETP.NE.AND P1, PT, R6, RZ, PT ;  /* 0x000000ff0600720c */ /* 0x000fe20003f25270 */
[----:B------:R1:W-:Y:S04]  /*0350*/  STG.E desc[UR4][R4.64], R13 ;  /* 0x0000000d04007986 */ /* 0x0003e8000c101904 */
[----:B------:R1:W-:Y:S08]  /*0360*/  STG.E desc[UR4][R4.64+0x24], R11 ;  /* 0x0000240b04007986 */ /* 0x0003f0000c101904 */
[----:B------:R-:W-:Y:S05]  /*0370*/  @P1 BRA `(.L_x_3) ;  /* 0xfffffffc00d01947 */ /* 0x000fea000383ffff */
.L_x_2:
[----:B------:R-:W-:Y:S05]  /*0380*/  BSYNC.RECONVERGENT B0 ;  /* 0x0000000000007941 */ /* 0x000fea0003800200 */
.L_x_1:
[----:B------:R-:W-:Y:S05]  /*0390*/  @!P0 EXIT ;  /* 0x000000000000894d */ /* 0x000fea0003800000 */
.L_x_4:
[C---:B------:R-:W-:Y:S01]  /*03a0*/  ISETP.NE.AND P0, PT, R7.reuse, 0x3, PT ;  /* 0x000000030700780c */ /* 0x040fe20003f05270 */
[----:B0-----:R-:W-:Y:S01]  /*03b0*/  IMAD.IADD R9, R0, 0x1, R7 ;  /* 0x0000000100097824 */ /* 0x001fe200078e0207 */
[C---:B-1----:R-:W-:Y:S01]  /*03c0*/  LOP3.LUT R4, R7.reuse, 0xfffffffe, RZ, 0xc0, !PT ;  /* 0xfffffffe07047812 */ /* 0x042fe200078ec0ff */
[----:B------:R-:W-:Y:S01]  /*03d0*/  IMAD.WIDE R6, R7, 0x4, R2 ;  /* 0x0000000407067825 */ /* 0x000fe200078e0202 */
[----:B------:R-:W-:Y:S02]  /*03e0*/  SEL R11, RZ, 0x1, P0 ;  /* 0x00000001ff0b7807 */ /* 0x000fe40000000000 */
[----:B------:R-:W-:Y:S02]  /*03f0*/  ISETP.NE.AND P2, PT, R4, 0x2, PT ;  /* 0x000000020400780c */ /* 0x000fe40003f45270 */
[C---:B------:R-:W-:Y:S01]  /*0400*/  LOP3.LUT R4, R9.reuse, 0xfffffffe, RZ, 0xc0, !PT ;  /* 0xfffffffe09047812 */ /* 0x040fe200078ec0ff */
[----:B------:R0:W-:Y:S01]  /*0410*/  STG.E desc[UR4][R6.64], R11 ;  /* 0x0000000b06007986 */ /* 0x0001e2000c101904 */
[----:B------:R-:W-:Y:S01]  /*0420*/  ISETP.NE.AND P0, PT, R9, 0x3, PT ;  /* 0x000000030900780c */ /* 0x000fe20003f05270 */
[----:B------:R-:W-:Y:S01]  /*0430*/  IMAD.IADD R9, R0, 0x1, R9 ;  /* 0x0000000100097824 */ /* 0x000fe200078e0209 */
[----:B------:R-:W-:Y:S01]  /*0440*/  ISETP.NE.AND P1, PT, R4, 0x2, PT ;  /* 0x000000020400780c */ /* 0x000fe20003f25270 */
[----:B------:R-:W-:Y:S01]  /*0450*/  IMAD.WIDE R4, R0, 0x4, R6 ;  /* 0x0000000400047825 */ /* 0x000fe200078e0206 */
[----:B------:R-:W-:-:S02]  /*0460*/  SEL R23, RZ, 0x1, P2 ;  /* 0x00000001ff177807 */ /* 0x000fc40001000000 */
[C---:B------:R-:W-:Y:S01]  /*0470*/  LOP3.LUT R8, R9.reuse, 0xfffffffe, RZ, 0xc0, !PT ;  /* 0xfffffffe09087812 */ /* 0x040fe200078ec0ff */
[----:B------:R-:W-:Y:S01]  /*0480*/  IMAD.IADD R21, R0, 0x1, R9 ;  /* 0x0000000100157824 */ /* 0x000fe200078e0209 */
[----:B------:R-:W-:Y:S01]  /*0490*/  ISETP.NE.AND P3, PT, R9, 0x3, PT ;  /* 0x000000030900780c */ /* 0x000fe20003f65270 */
[----:B------:R1:W-:Y:S01]  /*04a0*/  STG.E desc[UR4][R6.64+0x24], R23 ;  /* 0x0000241706007986 */ /* 0x0003e2000c101904 */
[----:B------:R-:W-:Y:S01]  /*04b0*/  ISETP.NE.AND P2, PT, R8, 0x2, PT ;  /* 0x000000020800780c */ /* 0x000fe20003f45270 */
[----:B------:R-:W-:Y:S01]  /*04c0*/  IMAD.WIDE R8, R0, 0x4, R4 ;  /* 0x0000000400087825 */ /* 0x000fe200078e0204 */
[----:B------:R-:W-:Y:S02]  /*04d0*/  LOP3.LUT R10, R21, 0xfffffffe, RZ, 0xc0, !PT ;  /* 0xfffffffe150a7812 */ /* 0x000fe400078ec0ff */
[----:B------:R-:W-:Y:S02]  /*04e0*/  SEL R13, RZ, 0x1, P1 ;  /* 0x00000001ff0d7807 */ /* 0x000fe40000800000 */
[----:B------:R-:W-:-:S02]  /*04f0*/  SEL R15, RZ, 0x1, P0 ;  /* 0x00000001ff0f7807 */ /* 0x000fc40000000000 */
[----:B------:R-:W-:Y:S01]  /*0500*/  ISETP.NE.AND P1, PT, R10, 0x2, PT ;  /* 0x000000020a00780c */ /* 0x000fe20003f25270 */
[C---:B0-----:R-:W-:Y:S01]  /*0510*/  IMAD.WIDE R10, R0.reuse, 0x4, R8 ;  /* 0x00000004000a7825 */ /* 0x041fe200078e0208 */
[----:B------:R-:W-:Y:S01]  /*0520*/  ISETP.NE.AND P0, PT, R21, 0x3, PT ;  /* 0x000000031500780c */ /* 0x000fe20003f05270 */
[----:B------:R0:W-:Y:S01]  /*0530*/  STG.E desc[UR4][R4.64+0x24], R13 ;  /* 0x0000240d04007986 */ /* 0x0001e2000c101904 */
[----:B------:R-:W-:Y:S01]  /*0540*/  SEL R19, RZ, 0x1, P3 ;  /* 0x00000001ff137807 */ /* 0x000fe20001800000 */
[----:B-1----:R-:W-:Y:S01]  /*0550*/  IMAD.IADD R7, R0, 0x1, R21 ;  /* 0x0000000100077824 */ /* 0x002fe200078e0215 */
[----:B------:R-:W-:Y:S01]  /*0560*/  SEL R17, RZ, 0x1, P2 ;  /* 0x00000001ff117807 */ /* 0x000fe20001000000 */
[----:B------:R0:W-:Y:S01]  /*0570*/  STG.E desc[UR4][R4.64], R15 ;  /* 0x0000000f04007986 */ /* 0x0001e2000c101904 */
[----:B------:R-:W-:Y:S02]  /*0580*/  SEL R25, RZ, 0x1, P0 ;  /* 0x00000001ff197807 */ /* 0x000fe40000000000 */
[----:B------:R-:W-:Y:S01]  /*0590*/  SEL R23, RZ, 0x1, P1 ;  /* 0x00000001ff177807 */ /* 0x000fe20000800000 */
[----:B------:R0:W-:Y:S01]  /*05a0*/  STG.E desc[UR4][R8.64+0x24], R17 ;  /* 0x0000241108007986 */ /* 0x0001e2000c101904 */
[----:B------:R-:W-:-:S03]  /*05b0*/  ISETP.GE.AND P0, PT, R7, 0x9, PT ;  /* 0x000000090700780c */ /* 0x000fc60003f06270 */
[----:B------:R0:W-:Y:S04]  /*05c0*/  STG.E desc[UR4][R8.64], R19 ;  /* 0x0000001308007986 */ /* 0x0001e8000c101904 */
[----:B------:R0:W-:Y:S04]  /*05d0*/  STG.E desc[UR4][R10.64], R25 ;  /* 0x000000190a007986 */ /* 0x0001e8000c101904 */
[----:B------:R0:W-:Y:S02]  /*05e0*/  STG.E desc[UR4][R10.64+0x24], R23 ;  /* 0x000024170a007986 */ /* 0x0001e4000c101904 */
[----:B------:R-:W-:Y:S05]  /*05f0*/  @!P0 BRA `(.L_x_4) ;  /* 0xfffffffc00688947 */ /* 0x000fea000383ffff */
[----:B------:R-:W-:Y:S05]  /*0600*/  EXIT ;  /* 0x000000000000794d */ /* 0x000fea0003800000 */
.L_x_5:
        /* <DEDUP_REMOVED lines=15> */
.L_x_7:


//--------------------- .nv.shared.reserved.0     --------------------------
	.section	.nv.shared.reserved.0,"aw",@nobits
	.weak		__nv_reservedSMEM_offset_0_alias
	.size		__nv_reservedSMEM_offset_0_alias, 0, 64
	.other		__nv_reservedSMEM_offset_0_alias,@"STO_CUDA_RESERVED_SHARED STV_DEFAULT"
__nv_reservedSMEM_offset_0_alias:
	.zero		0
	.zero		64


//--------------------- .nv.constant0._Z3GOLPiS_S_ --------------------------
	.section	.nv.constant0._Z3GOLPiS_S_,"a",@progbits
	.sectionflags	@""
	.align	4
.nv.constant0._Z3GOLPiS_S_:
	.zero		920


//--------------------- .nv.constant0._Z22kernel_init_rule_tablePi --------------------------
	.section	.nv.constant0._Z22kernel_init_rule_tablePi,"a",@progbits
	.sectionflags	@""
	.align	4
.nv.constant0._Z22kernel_init_rule_tablePi:
	.zero		904


//--------------------- SYMBOLS --------------------------

	.type		.nv.reservedSmem.offset0,@object
	.size		.nv.reservedSmem.offset0,0x4
